//
// Generated by NVIDIA NVVM Compiler
//
// Compiler Build ID: CL-36424714
// Cuda compilation tools, release 13.0, V13.0.88
// Based on NVVM 20.0.0
//

.version 9.0
.target sm_100
.address_size 64

	// .globl	_Z11dot_productPfS_S_PiS_

.visible .entry _Z11dot_productPfS_S_PiS_(
	.param .u64 .ptr .align 1 _Z11dot_productPfS_S_PiS__param_0,
	.param .u64 .ptr .align 1 _Z11dot_productPfS_S_PiS__param_1,
	.param .u64 .ptr .align 1 _Z11dot_productPfS_S_PiS__param_2,
	.param .u64 .ptr .align 1 _Z11dot_productPfS_S_PiS__param_3,
	.param .u64 .ptr .align 1 _Z11dot_productPfS_S_PiS__param_4
)
{
	.reg .pred 	%p<11>;
	.reg .b32 	%r<24>;
	.reg .b32 	%f<86>;
	.reg .b64 	%rd<28>;

	ld.param.u64 	%rd10, [_Z11dot_productPfS_S_PiS__param_0];
	ld.param.u64 	%rd11, [_Z11dot_productPfS_S_PiS__param_1];
	ld.param.u64 	%rd12, [_Z11dot_productPfS_S_PiS__param_2];
	ld.param.u64 	%rd8, [_Z11dot_productPfS_S_PiS__param_3];
	ld.param.u64 	%rd9, [_Z11dot_productPfS_S_PiS__param_4];
	cvta.to.global.u64 	%rd1, %rd12;
	cvta.to.global.u64 	%rd13, %rd11;
	cvta.to.global.u64 	%rd14, %rd10;
	mov.u32 	%r17, %tid.x;
	mul.wide.u32 	%rd15, %r17, 4;
	add.s64 	%rd16, %rd14, %rd15;
	ld.global.f32 	%f14, [%rd16];
	add.s64 	%rd17, %rd13, %rd15;
	ld.global.f32 	%f15, [%rd17];
	mul.f32 	%f16, %f14, %f15;
	add.s64 	%rd18, %rd1, %rd15;
	st.global.f32 	[%rd18], %f16;
	bar.sync 	0;
	setp.ne.s32 	%p1, %r17, 0;
	@%p1 bra 	$L__BB0_15;
	cvta.to.global.u64 	%rd19, %rd8;
	ld.global.u32 	%r1, [%rd19];
	setp.lt.s32 	%p2, %r1, 1;
	mov.f32 	%f85, 0f00000000;
	@%p2 bra 	$L__BB0_14;
	and.b32  	%r2, %r1, 15;
	setp.lt.u32 	%p3, %r1, 16;
	mov.f32 	%f85, 0f00000000;
	mov.b32 	%r21, 0;
	@%p3 bra 	$L__BB0_5;
	and.b32  	%r21, %r1, 2147483632;
	neg.s32 	%r19, %r21;
	add.s64 	%rd26, %rd1, 32;
	mov.f32 	%f85, 0f00000000;
$L__BB0_4:
	.pragma "nounroll";
	ld.global.f32 	%f21, [%rd26+-32];
	add.f32 	%f22, %f85, %f21;
	ld.global.f32 	%f23, [%rd26+-28];
	add.f32 	%f24, %f22, %f23;
	ld.global.f32 	%f25, [%rd26+-24];
	add.f32 	%f26, %f24, %f25;
	ld.global.f32 	%f27, [%rd26+-20];
	add.f32 	%f28, %f26, %f27;
	ld.global.f32 	%f29, [%rd26+-16];
	add.f32 	%f30, %f28, %f29;
	ld.global.f32 	%f31, [%rd26+-12];
	add.f32 	%f32, %f30, %f31;
	ld.global.f32 	%f33, [%rd26+-8];
	add.f32 	%f34, %f32, %f33;
	ld.global.f32 	%f35, [%rd26+-4];
	add.f32 	%f36, %f34, %f35;
	ld.global.f32 	%f37, [%rd26];
	add.f32 	%f38, %f36, %f37;
	ld.global.f32 	%f39, [%rd26+4];
	add.f32 	%f40, %f38, %f39;
	ld.global.f32 	%f41, [%rd26+8];
	add.f32 	%f42, %f40, %f41;
	ld.global.f32 	%f43, [%rd26+12];
	add.f32 	%f44, %f42, %f43;
	ld.global.f32 	%f45, [%rd26+16];
	add.f32 	%f46, %f44, %f45;
	ld.global.f32 	%f47, [%rd26+20];
	add.f32 	%f48, %f46, %f47;
	ld.global.f32 	%f49, [%rd26+24];
	add.f32 	%f50, %f48, %f49;
	ld.global.f32 	%f51, [%rd26+28];
	add.f32 	%f85, %f50, %f51;
	add.s32 	%r19, %r19, 16;
	add.s64 	%rd26, %rd26, 64;
	setp.ne.s32 	%p4, %r19, 0;
	@%p4 bra 	$L__BB0_4;
$L__BB0_5:
	setp.eq.s32 	%p5, %r2, 0;
	@%p5 bra 	$L__BB0_14;
	and.b32  	%r8, %r1, 7;
	setp.lt.u32 	%p6, %r2, 8;
	@%p6 bra 	$L__BB0_8;
	mul.wide.u32 	%rd20, %r21, 4;
	add.s64 	%rd21, %rd1, %rd20;
	ld.global.f32 	%f53, [%rd21];
	add.f32 	%f54, %f85, %f53;
	ld.global.f32 	%f55, [%rd21+4];
	add.f32 	%f56, %f54, %f55;
	ld.global.f32 	%f57, [%rd21+8];
	add.f32 	%f58, %f56, %f57;
	ld.global.f32 	%f59, [%rd21+12];
	add.f32 	%f60, %f58, %f59;
	ld.global.f32 	%f61, [%rd21+16];
	add.f32 	%f62, %f60, %f61;
	ld.global.f32 	%f63, [%rd21+20];
	add.f32 	%f64, %f62, %f63;
	ld.global.f32 	%f65, [%rd21+24];
	add.f32 	%f66, %f64, %f65;
	ld.global.f32 	%f67, [%rd21+28];
	add.f32 	%f85, %f66, %f67;
	add.s32 	%r21, %r21, 8;
$L__BB0_8:
	setp.eq.s32 	%p7, %r8, 0;
	@%p7 bra 	$L__BB0_14;
	and.b32  	%r11, %r1, 3;
	setp.lt.u32 	%p8, %r8, 4;
	@%p8 bra 	$L__BB0_11;
	mul.wide.u32 	%rd22, %r21, 4;
	add.s64 	%rd23, %rd1, %rd22;
	ld.global.f32 	%f69, [%rd23];
	add.f32 	%f70, %f85, %f69;
	ld.global.f32 	%f71, [%rd23+4];
	add.f32 	%f72, %f70, %f71;
	ld.global.f32 	%f73, [%rd23+8];
	add.f32 	%f74, %f72, %f73;
	ld.global.f32 	%f75, [%rd23+12];
	add.f32 	%f85, %f74, %f75;
	add.s32 	%r21, %r21, 4;
$L__BB0_11:
	setp.eq.s32 	%p9, %r11, 0;
	@%p9 bra 	$L__BB0_14;
	mul.wide.u32 	%rd24, %r21, 4;
	add.s64 	%rd27, %rd1, %rd24;
	neg.s32 	%r23, %r11;
$L__BB0_13:
	.pragma "nounroll";
	ld.global.f32 	%f76, [%rd27];
	add.f32 	%f85, %f85, %f76;
	add.s64 	%rd27, %rd27, 4;
	add.s32 	%r23, %r23, 1;
	setp.ne.s32 	%p10, %r23, 0;
	@%p10 bra 	$L__BB0_13;
$L__BB0_14:
	cvta.to.global.u64 	%rd25, %rd9;
	st.global.f32 	[%rd25], %f85;
$L__BB0_15:
	ret;

}


// ===== COMPILED SASS (sm_100) =====

	.target	sm_100

	.elftype	@"ET_EXEC"


//--------------------- .note.nv.tkinfo           --------------------------
	.section	.note.nv.tkinfo,"",@"SHT_NOTE"
	.sectionflags	@"SHF_NOTE_NV_TKINFO"
	.tkinfo
        /*0018*/ 	.word	0x00000002
        /*0030*/ 	.string	""
        /*0030*/ 	.string	"ptxas"
        /*0030*/ 	.string	"Cuda compilation tools, release 13.0, V13.0.88"
        /*0030*/ 	.string	"Build cuda_13.0.r13.0/compiler.36424714_0"
        /*0030*/ 	.string	"-arch sm_100 -m 64 "



//--------------------- .note.nv.cuinfo           --------------------------
	.section	.note.nv.cuinfo,"",@"SHT_NOTE"
	.sectionflags	@"SHF_NOTE_NV_CUINFO"
        /*0018*/ 	.short	0x0002
        /*001a*/ 	.short	0x0064
        /*001c*/ 	.short	0x0082
	.zero		2


//--------------------- .nv.info                  --------------------------
	.section	.nv.info,"",@"SHT_CUDA_INFO"
	.align	4


	//----- nvinfo : EIATTR_REGCOUNT
	.align		4
        /*0000*/ 	.byte	0x04, 0x2f
        /*0002*/ 	.short	(.L_1 - .L_0)
	.align		4
.L_0:
        /*0004*/ 	.word	index@(_Z11dot_productPfS_S_PiS_)
        /*0008*/ 	.word	0x0000001d


	//----- nvinfo : EIATTR_FRAME_SIZE
	.align		4
.L_1:
        /*000c*/ 	.byte	0x04, 0x11
        /*000e*/ 	.short	(.L_3 - .L_2)
	.align		4
.L_2:
        /*0010*/ 	.word	index@(_Z11dot_productPfS_S_PiS_)
        /*0014*/ 	.word	0x00000000


	//----- nvinfo : EIATTR_MIN_STACK_SIZE
	.align		4
.L_3:
        /*0018*/ 	.byte	0x04, 0x12
        /*001a*/ 	.short	(.L_5 - .L_4)
	.align		4
.L_4:
        /*001c*/ 	.word	index@(_Z11dot_productPfS_S_PiS_)
        /*0020*/ 	.word	0x00000000
.L_5:


//--------------------- .nv.compat                --------------------------
	.section	.nv.compat,"",@"SHT_CUDA_COMPAT_INFO"
	.align	4
        /*0000*/ 	.byte	0x02, 0x09, 0x00, 0x00, 0x02, 0x02, 0x01, 0x00, 0x02, 0x05, 0x05, 0x00, 0x03, 0x07, 0x01, 0x01
        /*0010*/ 	.byte	0x02, 0x03, 0x00, 0x00, 0x02, 0x06, 0x01, 0x00, 0x04, 0x0b, 0x08, 0x00, 0x09, 0x00, 0x00, 0x00
        /*0020*/ 	.byte	0x00, 0x00, 0x00, 0x00


//--------------------- .nv.info._Z11dot_productPfS_S_PiS_ --------------------------
	.section	.nv.info._Z11dot_productPfS_S_PiS_,"",@"SHT_CUDA_INFO"
	.sectionflags	@""
	.align	4


	//----- nvinfo : EIATTR_CUDA_API_VERSION
	.align		4
        /*0000*/ 	.byte	0x04, 0x37
        /*0002*/ 	.short	(.L_7 - .L_6)
.L_6:
        /*0004*/ 	.word	0x00000082


	//----- nvinfo : EIATTR_KPARAM_INFO
	.align		4
.L_7:
        /*0008*/ 	.byte	0x04, 0x17
        /*000a*/ 	.short	(.L_9 - .L_8)
.L_8:
        /*000c*/ 	.word	0x00000000
        /*0010*/ 	.short	0x0004
        /*0012*/ 	.short	0x0020
        /*0014*/ 	.byte	0x00, 0xf5, 0x21, 0x00


	//----- nvinfo : EIATTR_KPARAM_INFO
	.align		4
.L_9:
        /*0018*/ 	.byte	0x04, 0x17
        /*001a*/ 	.short	(.L_11 - .L_10)
.L_10:
        /*001c*/ 	.word	0x00000000
        /*0020*/ 	.short	0x0003
        /*0022*/ 	.short	0x0018
        /*0024*/ 	.byte	0x00, 0xf5, 0x21, 0x00


	//----- nvinfo : EIATTR_KPARAM_INFO
	.align		4
.L_11:
        /*0028*/ 	.byte	0x04, 0x17
        /*002a*/ 	.short	(.L_13 - .L_12)
.L_12:
        /*002c*/ 	.word	0x00000000
        /*0030*/ 	.short	0x0002
        /*0032*/ 	.short	0x0010
        /*0034*/ 	.byte	0x00, 0xf5, 0x21, 0x00


	//----- nvinfo : EIATTR_KPARAM_INFO
	.align		4
.L_13:
        /*0038*/ 	.byte	0x04, 0x17
        /*003a*/ 	.short	(.L_15 - .L_14)
.L_14:
        /*003c*/ 	.word	0x00000000
        /*0040*/ 	.short	0x0001
        /*0042*/ 	.short	0x0008
        /*0044*/ 	.byte	0x00, 0xf5, 0x21, 0x00


	//----- nvinfo : EIATTR_KPARAM_INFO
	.align		4
.L_15:
        /*0048*/ 	.byte	0x04, 0x17
        /*004a*/ 	.short	(.L_17 - .L_16)
.L_16:
        /*004c*/ 	.word	0x00000000
        /*0050*/ 	.short	0x0000
        /*0052*/ 	.short	0x0000
        /*0054*/ 	.byte	0x00, 0xf5, 0x21, 0x00


	//----- nvinfo : EIATTR_SPARSE_MMA_MASK
	.align		4
.L_17:
        /*0058*/ 	.byte	0x03, 0x50
        /*005a*/ 	.short	0x0000


	//----- nvinfo : EIATTR_MAXREG_COUNT
	.align		4
        /*005c*/ 	.byte	0x03, 0x1b
        /*005e*/ 	.short	0x00ff


	//----- nvinfo : EIATTR_NUM_BARRIERS
	.align		4
        /*0060*/ 	.byte	0x02, 0x4c
        /*0062*/ 	.byte	0x01
	.zero		1


	//----- nvinfo : EIATTR_MERCURY_ISA_VERSION
	.align		4
        /*0064*/ 	.byte	0x03, 0x5f
        /*0066*/ 	.short	0x0101


	//----- nvinfo : EIATTR_VRC_CTA_INIT_COUNT
	.align		4
        /*0068*/ 	.byte	0x02, 0x4a
	.zero		1
	.zero		1


	//----- nvinfo : EIATTR_EXIT_INSTR_OFFSETS
	.align		4
        /*006c*/ 	.byte	0x04, 0x1c
        /*006e*/ 	.short	(.L_19 - .L_18)


	//   ....[0]....
.L_18:
        /*0070*/ 	.word	0x000000f0


	//   ....[1]....
        /*0074*/ 	.word	0x000007c0


	//----- nvinfo : EIATTR_CBANK_PARAM_SIZE
	.align		4
.L_19:
        /*0078*/ 	.byte	0x03, 0x19
        /*007a*/ 	.short	0x0028


	//----- nvinfo : EIATTR_PARAM_CBANK
	.align		4
        /*007c*/ 	.byte	0x04, 0x0a
        /*007e*/ 	.short	(.L_21 - .L_20)
	.align		4
.L_20:
        /*0080*/ 	.word	index@(.nv.constant0._Z11dot_productPfS_S_PiS_)
        /*0084*/ 	.short	0x0380
        /*0086*/ 	.short	0x0028


	//----- nvinfo : EIATTR_SW_WAR
	.align		4
.L_21:
        /*0088*/ 	.byte	0x04, 0x36
        /*008a*/ 	.short	(.L_23 - .L_22)
.L_22:
        /*008c*/ 	.word	0x00000008
.L_23:


//--------------------- .nv.callgraph             --------------------------
	.section	.nv.callgraph,"",@"SHT_CUDA_CALLGRAPH"
	.align	4
	.sectionentsize	8
	.align		4
        /*0000*/ 	.word	0x00000000
	.align		4
        /*0004*/ 	.word	0xffffffff
	.align		4
        /*0008*/ 	.word	0x00000000
	.align		4
        /*000c*/ 	.word	0xfffffffe
	.align		4
        /*0010*/ 	.word	0x00000000
	.align		4
        /*0014*/ 	.word	0xfffffffd
	.align		4
        /*0018*/ 	.word	0x00000000
	.align		4
        /*001c*/ 	.word	0xfffffffc


//--------------------- .text._Z11dot_productPfS_S_PiS_ --------------------------
	.section	.text._Z11dot_productPfS_S_PiS_,"ax",@progbits
	.align	128
        .global         _Z11dot_productPfS_S_PiS_
        .type           _Z11dot_productPfS_S_PiS_,@function
        .size           _Z11dot_productPfS_S_PiS_,(.L_x_7 - _Z11dot_productPfS_S_PiS_)
        .other          _Z11dot_productPfS_S_PiS_,@"STO_CUDA_ENTRY STV_DEFAULT"
_Z11dot_productPfS_S_PiS_:
.text._Z11dot_productPfS_S_PiS_:
[----:B------:R-:W-:Y:S01]  /*0000*/  LDC R1, c[0x0][0x37c] ;  /* 0x0000df00ff017b82 */ /* 0x000fe20000000800 */
[----:B------:R-:W0:Y:S07]  /*0010*/  S2R R9, SR_TID.X ;  /* 0x0000000000097919 */ /* 0x000e2e0000002100 */
[----:B------:R-:W0:Y:S01]  /*0020*/  LDC.64 R4, c[0x0][0x380] ;  /* 0x0000e000ff047b82 */ /* 0x000e220000000a00 */
[----:B------:R-:W1:Y:S07]  /*0030*/  LDCU.64 UR6, c[0x0][0x358] ;  /* 0x00006b00ff0677ac */ /* 0x000e6e0008000a00 */
[----:B------:R-:W2:Y:S08]  /*0040*/  LDC.64 R6, c[0x0][0x388] ;  /* 0x0000e200ff067b82 */ /* 0x000eb00000000a00 */
[----:B------:R-:W3:Y:S01]  /*0050*/  LDC.64 R2, c[0x0][0x390] ;  /* 0x0000e400ff027b82 */ /* 0x000ee20000000a00 */
[----:B0-----:R-:W-:-:S04]  /*0060*/  IMAD.WIDE.U32 R4, R9, 0x4, R4 ;  /* 0x0000000409047825 */ /* 0x001fc800078e0004 */
[C---:B--2---:R-:W-:Y:S02]  /*0070*/  IMAD.WIDE.U32 R6, R9.reuse, 0x4, R6 ;  /* 0x0000000409067825 */ /* 0x044fe400078e0006 */
[----:B-1----:R-:W2:Y:S04]  /*0080*/  LDG.E R4, desc[UR6][R4.64] ;  /* 0x0000000604047981 */ /* 0x002ea8000c1e1900 */
[----:B------:R-:W2:Y:S01]  /*0090*/  LDG.E R7, desc[UR6][R6.64] ;  /* 0x0000000606077981 */ /* 0x000ea2000c1e1900 */
[C---:B------:R-:W-:Y:S01]  /*00a0*/  ISETP.NE.AND P0, PT, R9.reuse, RZ, PT ;  /* 0x000000ff0900720c */ /* 0x040fe20003f05270 */
[----:B---3--:R-:W-:-:S04]  /*00b0*/  IMAD.WIDE.U32 R8, R9, 0x4, R2 ;  /* 0x0000000409087825 */ /* 0x008fc800078e0002 */
[----:B--2---:R-:W-:-:S05]  /*00c0*/  FMUL R11, R4, R7 ;  /* 0x00000007040b7220 */ /* 0x004fca0000400000 */
[----:B------:R0:W-:Y:S01]  /*00d0*/  STG.E desc[UR6][R8.64], R11 ;  /* 0x0000000b08007986 */ /* 0x0001e2000c101906 */
[----:B------:R-:W-:Y:S06]  /*00e0*/  BAR.SYNC.DEFER_BLOCKING 0x0 ;  /* 0x0000000000007b1d */ /* 0x000fec0000010000 */
[----:B------:R-:W-:Y:S05]  /*00f0*/  @P0 EXIT ;  /* 0x000000000000094d */ /* 0x000fea0003800000 */
[----:B------:R-:W1:Y:S02]  /*0100*/  LDC.64 R6, c[0x0][0x398] ;  /* 0x0000e600ff067b82 */ /* 0x000e640000000a00 */
[----:B-1----:R-:W2:Y:S01]  /*0110*/  LDG.E R6, desc[UR6][R6.64] ;  /* 0x0000000606067981 */ /* 0x002ea2000c1e1900 */
[----:B------:R-:W-:Y:S01]  /*0120*/  HFMA2 R0, -RZ, RZ, 0, 0 ;  /* 0x00000000ff007431 */ /* 0x000fe200000001ff */
[----:B--2---:R-:W-:-:S13]  /*0130*/  ISETP.GE.AND P0, PT, R6, 0x1, PT ;  /* 0x000000010600780c */ /* 0x004fda0003f06270 */
[----:B------:R-:W-:Y:S05]  /*0140*/  @!P0 BRA `(.L_x_0) ;  /* 0x0000000400948947 */ /* 0x000fea0003800000 */
[C---:B------:R-:W-:Y:S02]  /*0150*/  ISETP.GE.U32.AND P1, PT, R6.reuse, 0x10, PT ;  /* 0x000000100600780c */ /* 0x040fe40003f26070 */
[----:B------:R-:W-:Y:S02]  /*0160*/  LOP3.LUT R21, R6, 0xf, RZ, 0xc0, !PT ;  /* 0x0000000f06157812 */ /* 0x000fe400078ec0ff */
[----:B------:R-:W-:Y:S02]  /*0170*/  MOV R0, RZ ;  /* 0x000000ff00007202 */ /* 0x000fe40000000f00 */
[----:B------:R-:W-:Y:S02]  /*0180*/  ISETP.NE.AND P0, PT, R21, RZ, PT ;  /* 0x000000ff1500720c */ /* 0x000fe40003f05270 */
[----:B------:R-:W-:-:S05]  /*0190*/  MOV R7, RZ ;  /* 0x000000ff00077202 */ /* 0x000fca0000000f00 */
[----:B------:R-:W-:Y:S06]  /*01a0*/  @!P1 BRA `(.L_x_1) ;  /* 0x0000000000b49947 */ /* 0x000fec0003800000 */
[----:B------:R-:W1:Y:S01]  /*01b0*/  LDCU.64 UR4, c[0x0][0x390] ;  /* 0x00007200ff0477ac */ /* 0x000e620008000a00 */
[----:B------:R-:W-:Y:S02]  /*01c0*/  LOP3.LUT R7, R6, 0x7ffffff0, RZ, 0xc0, !PT ;  /* 0x7ffffff006077812 */ /* 0x000fe400078ec0ff */
[----:B------:R-:W-:Y:S02]  /*01d0*/  MOV R0, RZ ;  /* 0x000000ff00007202 */ /* 0x000fe40000000f00 */
[----:B------:R-:W-:Y:S01]  /*01e0*/  IADD3 R23, PT, PT, -R7, RZ, RZ ;  /* 0x000000ff07177210 */ /* 0x000fe20007ffe1ff */
[----:B-1----:R-:W-:-:S04]  /*01f0*/  UIADD3 UR4, UP0, UPT, UR4, 0x20, URZ ;  /* 0x0000002004047890 */ /* 0x002fc8000ff1e0ff */
[----:B------:R-:W-:Y:S02]  /*0200*/  UIADD3.X UR5, UPT, UPT, URZ, UR5, URZ, UP0, !UPT ;  /* 0x00000005ff057290 */ /* 0x000fe400087fe4ff */
[----:B------:R-:W-:-:S04]  /*0210*/  MOV R4, UR4 ;  /* 0x0000000400047c02 */ /* 0x000fc80008000f00 */
[----:B------:R-:W-:-:S07]  /*0220*/  MOV R5, UR5 ;  /* 0x0000000500057c02 */ /* 0x000fce0008000f00 */
.L_x_2:
[----:B------:R-:W2:Y:S04]  /*0230*/  LDG.E R19, desc[UR6][R4.64+-0x20] ;  /* 0xffffe00604137981 */ /* 0x000ea8000c1e1900 */
[----:B------:R-:W3:Y:S04]  /*0240*/  LDG.E R20, desc[UR6][R4.64+-0x1c] ;  /* 0xffffe40604147981 */ /* 0x000ee8000c1e1900 */
[----:B------:R-:W4:Y:S04]  /*0250*/  LDG.E R22, desc[UR6][R4.64+-0x18] ;  /* 0xffffe80604167981 */ /* 0x000f28000c1e1900 */
[----:B------:R-:W5:Y:S04]  /*0260*/  LDG.E R24, desc[UR6][R4.64+-0x14] ;  /* 0xffffec0604187981 */ /* 0x000f68000c1e1900 */
        /* <DEDUP_REMOVED lines=8> */
[----:B0-----:R-:W5:Y:S04]  /*02f0*/  LDG.E R11, desc[UR6][R4.64+0x10] ;  /* 0x00001006040b7981 */ /* 0x001f68000c1e1900 */
[----:B------:R-:W5:Y:S04]  /*0300*/  LDG.E R9, desc[UR6][R4.64+0x14] ;  /* 0x0000140604097981 */ /* 0x000f68000c1e1900 */
[----:B------:R-:W5:Y:S04]  /*0310*/  LDG.E R10, desc[UR6][R4.64+0x18] ;  /* 0x00001806040a7981 */ /* 0x000f68000c1e1900 */
[----:B------:R0:W5:Y:S01]  /*0320*/  LDG.E R8, desc[UR6][R4.64+0x1c] ;  /* 0x00001c0604087981 */ /* 0x000162000c1e1900 */
[----:B------:R-:W-:-:S04]  /*0330*/  IADD3 R23, PT, PT, R23, 0x10, RZ ;  /* 0x0000001017177810 */ /* 0x000fc80007ffe0ff */
[----:B------:R-:W-:Y:S02]  /*0340*/  ISETP.NE.AND P1, PT, R23, RZ, PT ;  /* 0x000000ff1700720c */ /* 0x000fe40003f25270 */
[----:B0-----:R-:W-:-:S04]  /*0350*/  IADD3 R4, P2, PT, R4, 0x40, RZ ;  /* 0x0000004004047810 */ /* 0x001fc80007f5e0ff */
[----:B------:R-:W-:Y:S01]  /*0360*/  IADD3.X R5, PT, PT, RZ, R5, RZ, P2, !PT ;  /* 0x00000005ff057210 */ /* 0x000fe200017fe4ff */
[----:B--2---:R-:W-:-:S04]  /*0370*/  FADD R19, R19, R0 ;  /* 0x0000000013137221 */ /* 0x004fc80000000000 */
[----:B---3--:R-:W-:-:S04]  /*0380*/  FADD R19, R19, R20 ;  /* 0x0000001413137221 */ /* 0x008fc80000000000 */
[----:B----4-:R-:W-:-:S04]  /*0390*/  FADD R19, R19, R22 ;  /* 0x0000001613137221 */ /* 0x010fc80000000000 */
[----:B-----5:R-:W-:-:S04]  /*03a0*/  FADD R19, R19, R24 ;  /* 0x0000001813137221 */ /* 0x020fc80000000000 */
[----:B------:R-:W-:-:S04]  /*03b0*/  FADD R19, R19, R26 ;  /* 0x0000001a13137221 */ /* 0x000fc80000000000 */
        /* <DEDUP_REMOVED lines=10> */
[----:B------:R-:W-:Y:S01]  /*0460*/  FADD R0, R9, R8 ;  /* 0x0000000809007221 */ /* 0x000fe20000000000 */
[----:B------:R-:W-:Y:S06]  /*0470*/  @P1 BRA `(.L_x_2) ;  /* 0xfffffffc006c1947 */ /* 0x000fec000383ffff */
.L_x_1:
[----:B------:R-:W-:Y:S05]  /*0480*/  @!P0 BRA `(.L_x_0) ;  /* 0x0000000000c48947 */ /* 0x000fea0003800000 */
[----:B------:R-:W-:Y:S02]  /*0490*/  ISETP.GE.U32.AND P0, PT, R21, 0x8, PT ;  /* 0x000000081500780c */ /* 0x000fe40003f06070 */
[----:B------:R-:W-:-:S04]  /*04a0*/  LOP3.LUT R10, R6, 0x7, RZ, 0xc0, !PT ;  /* 0x00000007060a7812 */ /* 0x000fc800078ec0ff */
[----:B------:R-:W-:-:S07]  /*04b0*/  ISETP.NE.AND P1, PT, R10, RZ, PT ;  /* 0x000000ff0a00720c */ /* 0x000fce0003f25270 */
[----:B------:R-:W-:Y:S06]  /*04c0*/  @!P0 BRA `(.L_x_3) ;  /* 0x0000000000488947 */ /* 0x000fec0003800000 */
[----:B------:R-:W-:-:S05]  /*04d0*/  IMAD.WIDE.U32 R4, R7, 0x4, R2 ;  /* 0x0000000407047825 */ /* 0x000fca00078e0002 */
[----:B0-----:R-:W2:Y:S04]  /*04e0*/  LDG.E R9, desc[UR6][R4.64] ;  /* 0x0000000604097981 */ /* 0x001ea8000c1e1900 */
[----:B------:R-:W3:Y:S04]  /*04f0*/  LDG.E R8, desc[UR6][R4.64+0x4] ;  /* 0x0000040604087981 */ /* 0x000ee8000c1e1900 */
[----:B------:R-:W4:Y:S04]  /*0500*/  LDG.E R11, desc[UR6][R4.64+0x8] ;  /* 0x00000806040b7981 */ /* 0x000f28000c1e1900 */
[----:B------:R-:W5:Y:S04]  /*0510*/  LDG.E R13, desc[UR6][R4.64+0xc] ;  /* 0x00000c06040d7981 */ /* 0x000f68000c1e1900 */
[----:B------:R-:W5:Y:S04]  /*0520*/  LDG.E R15, desc[UR6][R4.64+0x10] ;  /* 0x00001006040f7981 */ /* 0x000f68000c1e1900 */
[----:B------:R-:W5:Y:S04]  /*0530*/  LDG.E R17, desc[UR6][R4.64+0x14] ;  /* 0x0000140604117981 */ /* 0x000f68000c1e1900 */
[----:B------:R-:W5:Y:S04]  /*0540*/  LDG.E R19, desc[UR6][R4.64+0x18] ;  /* 0x0000180604137981 */ /* 0x000f68000c1e1900 */
[----:B------:R-:W5:Y:S01]  /*0550*/  LDG.E R21, desc[UR6][R4.64+0x1c] ;  /* 0x00001c0604157981 */ /* 0x000f62000c1e1900 */
[----:B------:R-:W-:Y:S01]  /*0560*/  IADD3 R7, PT, PT, R7, 0x8, RZ ;  /* 0x0000000807077810 */ /* 0x000fe20007ffe0ff */
[----:B--2---:R-:W-:-:S04]  /*0570*/  FADD R9, R0, R9 ;  /* 0x0000000900097221 */ /* 0x004fc80000000000 */
[----:B---3--:R-:W-:-:S04]  /*0580*/  FADD R8, R9, R8 ;  /* 0x0000000809087221 */ /* 0x008fc80000000000 */
[----:B----4-:R-:W-:-:S04]  /*0590*/  FADD R8, R8, R11 ;  /* 0x0000000b08087221 */ /* 0x010fc80000000000 */
[----:B-----5:R-:W-:-:S04]  /*05a0*/  FADD R8, R8, R13 ;  /* 0x0000000d08087221 */ /* 0x020fc80000000000 */
[----:B------:R-:W-:-:S04]  /*05b0*/  FADD R8, R8, R15 ;  /* 0x0000000f08087221 */ /* 0x000fc80000000000 */
[----:B------:R-:W-:-:S04]  /*05c0*/  FADD R8, R8, R17 ;  /* 0x0000001108087221 */ /* 0x000fc80000000000 */
[----:B------:R-:W-:-:S04]  /*05d0*/  FADD R8, R8, R19 ;  /* 0x0000001308087221 */ /* 0x000fc80000000000 */
[----:B------:R-:W-:-:S07]  /*05e0*/  FADD R0, R8, R21 ;  /* 0x0000001508007221 */ /* 0x000fce0000000000 */
.L_x_3:
        /* <DEDUP_REMOVED lines=9> */
[----:B------:R-:W5:Y:S01]  /*0680*/  LDG.E R13, desc[UR6][R4.64+0xc] ;  /* 0x00000c06040d7981 */ /* 0x000f62000c1e1900 */
[----:B------:R-:W-:Y:S01]  /*0690*/  IADD3 R7, PT, PT, R7, 0x4, RZ ;  /* 0x0000000407077810 */ /* 0x000fe20007ffe0ff */
[----:B--2---:R-:W-:-:S04]  /*06a0*/  FADD R9, R0, R9 ;  /* 0x0000000900097221 */ /* 0x004fc80000000000 */
[----:B---3--:R-:W-:-:S04]  /*06b0*/  FADD R8, R9, R8 ;  /* 0x0000000809087221 */ /* 0x008fc80000000000 */
[----:B----4-:R-:W-:-:S04]  /*06c0*/  FADD R8, R8, R11 ;  /* 0x0000000b08087221 */ /* 0x010fc80000000000 */
[----:B-----5:R-:W-:-:S07]  /*06d0*/  FADD R0, R8, R13 ;  /* 0x0000000d08007221 */ /* 0x020fce0000000000 */
.L_x_4:
[----:B------:R-:W-:Y:S05]  /*06e0*/  @!P1 BRA `(.L_x_0) ;  /* 0x00000000002c9947 */ /* 0x000fea0003800000 */
[----:B------:R-:W-:Y:S01]  /*06f0*/  IMAD.WIDE.U32 R2, R7, 0x4, R2 ;  /* 0x0000000407027825 */ /* 0x000fe200078e0002 */
[----:B------:R-:W-:-:S04]  /*0700*/  IADD3 R6, PT, PT, -R6, RZ, RZ ;  /* 0x000000ff06067210 */ /* 0x000fc80007ffe1ff */
[----:B------:R-:W-:-:S07]  /*0710*/  MOV R5, R3 ;  /* 0x0000000300057202 */ /* 0x000fce0000000f00 */
.L_x_5:
[----:B------:R-:W-:-:S06]  /*0720*/  MOV R3, R5 ;  /* 0x0000000500037202 */ /* 0x000fcc0000000f00 */
[----:B------:R1:W2:Y:S01]  /*0730*/  LDG.E R3, desc[UR6][R2.64] ;  /* 0x0000000602037981 */ /* 0x0002a2000c1e1900 */
[----:B------:R-:W-:-:S04]  /*0740*/  IADD3 R6, PT, PT, R6, 0x1, RZ ;  /* 0x0000000106067810 */ /* 0x000fc80007ffe0ff */
[----:B------:R-:W-:Y:S02]  /*0750*/  ISETP.NE.AND P0, PT, R6, RZ, PT ;  /* 0x000000ff0600720c */ /* 0x000fe40003f05270 */
[----:B-1----:R-:W-:-:S04]  /*0760*/  IADD3 R2, P1, PT, R2, 0x4, RZ ;  /* 0x0000000402027810 */ /* 0x002fc80007f3e0ff */
[----:B------:R-:W-:Y:S01]  /*0770*/  IADD3.X R5, PT, PT, RZ, R5, RZ, P1, !PT ;  /* 0x00000005ff057210 */ /* 0x000fe20000ffe4ff */
[----:B--2---:R-:W-:-:S06]  /*0780*/  FADD R0, R3, R0 ;  /* 0x0000000003007221 */ /* 0x004fcc0000000000 */
[----:B------:R-:W-:Y:S05]  /*0790*/  @P0 BRA `(.L_x_5) ;  /* 0xfffffffc00e00947 */ /* 0x000fea000383ffff */
.L_x_0:
[----:B------:R-:W1:Y:S02]  /*07a0*/  LDC.64 R2, c[0x0][0x3a0] ;  /* 0x0000e800ff027b82 */ /* 0x000e640000000a00 */
[----:B-1----:R-:W-:Y:S01]  /*07b0*/  STG.E desc[UR6][R2.64], R0 ;  /* 0x0000000002007986 */ /* 0x002fe2000c101906 */
[----:B------:R-:W-:Y:S05]  /*07c0*/  EXIT ;  /* 0x000000000000794d */ /* 0x000fea0003800000 */
.L_x_6:
[----:B------:R-:W-:-:S00]  /*07d0*/  BRA `(.L_x_6) ;  /* 0xfffffffc00fc7947 */ /* 0x000fc0000383ffff */
[----:B------:R-:W-:-:S00]  /*07e0*/  NOP ;  /* 0x0000000000007918 */ /* 0x000fc00000000000 */
        /* <DEDUP_REMOVED lines=9> */
.L_x_7:


//--------------------- .nv.shared.reserved.0     --------------------------
	.section	.nv.shared.reserved.0,"aw",@nobits
	.weak		__nv_reservedSMEM_offset_0_alias
	.size		__nv_reservedSMEM_offset_0_alias, 0, 64
	.other		__nv_reservedSMEM_offset_0_alias,@"STO_CUDA_RESERVED_SHARED STV_DEFAULT"
__nv_reservedSMEM_offset_0_alias:
	.zero		0
	.zero		64


//--------------------- .nv.constant0._Z11dot_productPfS_S_PiS_ --------------------------
	.section	.nv.constant0._Z11dot_productPfS_S_PiS_,"a",@progbits
	.sectionflags	@""
	.align	4
.nv.constant0._Z11dot_productPfS_S_PiS_:
	.zero		936


//--------------------- SYMBOLS --------------------------

	.type		.nv.reservedSmem.offset0,@object
	.size		.nv.reservedSmem.offset0,0x4
